	.headerflags	@"EF_CUDA_TEXMODE_UNIFIED EF_CUDA_64BIT_ADDRESS EF_CUDA_ACCELERATORS EF_CUDA_SM90 EF_CUDA_VIRTUAL_SM(EF_CUDA_SM90)"
	.elftype	@"ET_EXEC"


//--------------------- .nv.info                  --------------------------
	.section	.nv.info,"",@"SHT_CUDA_INFO"
	.align	4


	//----- nvinfo : EIATTR_REGCOUNT
	.align		4
        /*0000*/ 	.byte	0x04, 0x2f
        /*0002*/ 	.short	(.L_1 - .L_0)
	.align		4
.L_0:
        /*0004*/ 	.word	index@(triton_poi_fused__prelu_kernel_convolution_0)
        /*0008*/ 	.word	0x00000014


	//----- nvinfo : EIATTR_MIN_STACK_SIZE
	.align		4
.L_1:
        /*000c*/ 	.byte	0x04, 0x12
        /*000e*/ 	.short	(.L_3 - .L_2)
	.align		4
.L_2:
        /*0010*/ 	.word	index@(triton_poi_fused__prelu_kernel_convolution_0)
        /*0014*/ 	.word	0x00000000


	//----- nvinfo : EIATTR_FRAME_SIZE
	.align		4
.L_3:
        /*0018*/ 	.byte	0x04, 0x11
        /*001a*/ 	.short	(.L_5 - .L_4)
	.align		4
.L_4:
        /*001c*/ 	.word	index@(triton_poi_fused__prelu_kernel_convolution_0)
        /*0020*/ 	.word	0x00000000


	//----- nvinfo : EIATTR_MIN_STACK_SIZE
	.align		4
.L_5:
        /*0024*/ 	.byte	0x04, 0x12
        /*0026*/ 	.short	(.L_7 - .L_6)
	.align		4
.L_6:
        /*0028*/ 	.word	index@(triton_poi_fused__prelu_kernel_convolution_0)
        /*002c*/ 	.word	0x00000000
.L_7:


//--------------------- .nv.info.triton_poi_fused__prelu_kernel_convolution_0 --------------------------
	.section	.nv.info.triton_poi_fused__prelu_kernel_convolution_0,"",@"SHT_CUDA_INFO"
	.sectionflags	@""
	.align	4


	//----- nvinfo : EIATTR_CUDA_API_VERSION
	.align		4
        /*0000*/ 	.byte	0x04, 0x37
        /*0002*/ 	.short	(.L_9 - .L_8)
.L_8:
        /*0004*/ 	.word	0x0000007c


	//----- nvinfo : EIATTR_KPARAM_INFO
	.align		4
.L_9:
        /*0008*/ 	.byte	0x04, 0x17
        /*000a*/ 	.short	(.L_11 - .L_10)
.L_10:
        /*000c*/ 	.word	0x00000000
        /*0010*/ 	.short	0x0004
        /*0012*/ 	.short	0x0020
        /*0014*/ 	.byte	0x00, 0xf0, 0x11, 0x00


	//----- nvinfo : EIATTR_KPARAM_INFO
	.align		4
.L_11:
        /*0018*/ 	.byte	0x04, 0x17
        /*001a*/ 	.short	(.L_13 - .L_12)
.L_12:
        /*001c*/ 	.word	0x00000000
        /*0020*/ 	.short	0x0003
        /*0022*/ 	.short	0x0018
        /*0024*/ 	.byte	0x00, 0xf4, 0x21, 0x00


	//----- nvinfo : EIATTR_KPARAM_INFO
	.align		4
.L_13:
        /*0028*/ 	.byte	0x04, 0x17
        /*002a*/ 	.short	(.L_15 - .L_14)
.L_14:
        /*002c*/ 	.word	0x00000000
        /*0030*/ 	.short	0x0002
        /*0032*/ 	.short	0x0010
        /*0034*/ 	.byte	0x00, 0xf4, 0x21, 0x00


	//----- nvinfo : EIATTR_KPARAM_INFO
	.align		4
.L_15:
        /*0038*/ 	.byte	0x04, 0x17
        /*003a*/ 	.short	(.L_17 - .L_16)
.L_16:
        /*003c*/ 	.word	0x00000000
        /*0040*/ 	.short	0x0001
        /*0042*/ 	.short	0x0008
        /*0044*/ 	.byte	0x00, 0xf4, 0x21, 0x00


	//----- nvinfo : EIATTR_KPARAM_INFO
	.align		4
.L_17:
        /*0048*/ 	.byte	0x04, 0x17
        /*004a*/ 	.short	(.L_19 - .L_18)
.L_18:
        /*004c*/ 	.word	0x00000000
        /*0050*/ 	.short	0x0000
        /*0052*/ 	.short	0x0000
        /*0054*/ 	.byte	0x00, 0xf4, 0x21, 0x00


	//----- nvinfo : EIATTR_SPARSE_MMA_MASK
	.align		4
.L_19:
        /*0058*/ 	.byte	0x03, 0x50
        /*005a*/ 	.short	0x0000


	//----- nvinfo : EIATTR_MAXREG_COUNT
	.align		4
        /*005c*/ 	.byte	0x03, 0x1b
        /*005e*/ 	.short	0x00ff


	//----- nvinfo : EIATTR_EXIT_INSTR_OFFSETS
	.align		4
        /*0060*/ 	.byte	0x04, 0x1c
        /*0062*/ 	.short	(.L_21 - .L_20)


	//   ....[0]....
.L_20:
        /*0064*/ 	.word	0x00000230


	//----- nvinfo : EIATTR_REQNTID
	.align		4
.L_21:
        /*0068*/ 	.byte	0x04, 0x10
        /*006a*/ 	.short	(.L_23 - .L_22)
.L_22:
        /*006c*/ 	.word	0x00000100
        /*0070*/ 	.word	0x00000001
        /*0074*/ 	.word	0x00000001


	//----- nvinfo : EIATTR_CBANK_PARAM_SIZE
	.align		4
.L_23:
        /*0078*/ 	.byte	0x03, 0x19
        /*007a*/ 	.short	0x0024


	//----- nvinfo : EIATTR_PARAM_CBANK
	.align		4
        /*007c*/ 	.byte	0x04, 0x0a
        /*007e*/ 	.short	(.L_25 - .L_24)
	.align		4
.L_24:
        /*0080*/ 	.word	index@(.nv.constant0.triton_poi_fused__prelu_kernel_convolution_0)
        /*0084*/ 	.short	0x0210
        /*0086*/ 	.short	0x0024


	//----- nvinfo : EIATTR_SW_WAR
	.align		4
.L_25:
        /*0088*/ 	.byte	0x04, 0x36
        /*008a*/ 	.short	(.L_27 - .L_26)
.L_26:
        /*008c*/ 	.word	0x00000008
.L_27:


//--------------------- .nv.callgraph             --------------------------
	.section	.nv.callgraph,"",@"SHT_CUDA_CALLGRAPH"
	.align	4
	.sectionentsize	8
	.align		4
        /*0000*/ 	.word	0x00000000
	.align		4
        /*0004*/ 	.word	0xffffffff
	.align		4
        /*0008*/ 	.word	0x00000000
	.align		4
        /*000c*/ 	.word	0xfffffffe
	.align		4
        /*0010*/ 	.word	0x00000000
	.align		4
        /*0014*/ 	.word	0xfffffffd
	.align		4
        /*0018*/ 	.word	0x00000000
	.align		4
        /*001c*/ 	.word	0xfffffffc


//--------------------- .text.triton_poi_fused__prelu_kernel_convolution_0 --------------------------
	.section	.text.triton_poi_fused__prelu_kernel_convolution_0,"ax",@progbits
	.align	128
        .global         triton_poi_fused__prelu_kernel_convolution_0
        .type           triton_poi_fused__prelu_kernel_convolution_0,@function
        .size           triton_poi_fused__prelu_kernel_convolution_0,(.L_x_1 - triton_poi_fused__prelu_kernel_convolution_0)
        .other          triton_poi_fused__prelu_kernel_convolution_0,@"STO_CUDA_ENTRY STV_DEFAULT"
triton_poi_fused__prelu_kernel_convolution_0:
.text.triton_poi_fused__prelu_kernel_convolution_0:
[----:B------:R-:W-:Y:S01]  /*0000*/  LDC R1, c[0x0][0x28] ;  /* 0x00000a00ff017b82 */ /* 0x000fe20000000800 */
[----:B------:R-:W1:Y:S07]  /*0010*/  S2R R0, SR_TID.X ;  /* 0x0000000000007919 */ /* 0x000e6e0000002100 */
[----:B------:R-:W2:Y:S01]  /*0020*/  LDC.64 R4, c[0x0][0x218] ;  /* 0x00008600ff047b82 */ /* 0x000ea20000000a00 */
[----:B------:R-:W-:Y:S01]  /*0030*/  ULDC.64 UR4, c[0x0][0x208] ;  /* 0x0000820000047ab9 */ /* 0x000fe20000000a00 */
[----:B------:R-:W3:Y:S06]  /*0040*/  S2R R11, SR_CTAID.X ;  /* 0x00000000000b7919 */ /* 0x000eec0000002500 */
[----:B------:R-:W4:Y:S01]  /*0050*/  LDC.64 R2, c[0x0][0x210] ;  /* 0x00008400ff027b82 */ /* 0x000f220000000a00 */
[----:B-1----:R-:W-:Y:S01]  /*0060*/  IMAD.SHL.U32 R0, R0, 0x2, RZ ;  /* 0x0000000200007824 */ /* 0x002fe200078e00ff */
[----:B---3--:R-:W-:-:S04]  /*0070*/  SHF.R.S32.HI R6, RZ, 0x16, R11 ;  /* 0x00000016ff067819 */ /* 0x008fc8000001140b */
[----:B------:R-:W-:Y:S02]  /*0080*/  LOP3.LUT R0, R0, 0x1fe, RZ, 0xc0, !PT ;  /* 0x000001fe00007812 */ /* 0x000fe400078ec0ff */
[----:B------:R-:W-:-:S03]  /*0090*/  SGXT R6, R6, 0x1 ;  /* 0x000000010606781a */ /* 0x000fc60000000200 */
[----:B------:R-:W-:-:S04]  /*00a0*/  IMAD R11, R11, 0x200, R0 ;  /* 0x000002000b0b7824 */ /* 0x000fc800078e0200 */
[----:B----4-:R-:W-:Y:S01]  /*00b0*/  IMAD.WIDE R2, R11, 0x4, R2 ;  /* 0x000000040b027825 */ /* 0x010fe200078e0202 */
[----:B------:R-:W-:Y:S02]  /*00c0*/  LEA.HI R0, R6, R11, RZ, 0xc ;  /* 0x0000000b06007211 */ /* 0x000fe400078f60ff */
[----:B------:R-:W1:Y:S02]  /*00d0*/  LDC.64 R6, c[0x0][0x220] ;  /* 0x00008800ff067b82 */ /* 0x000e640000000a00 */
[----:B------:R-:W-:Y:S01]  /*00e0*/  SHF.R.S32.HI R0, RZ, 0xc, R0 ;  /* 0x0000000cff007819 */ /* 0x000fe20000011400 */
[----:B------:R-:W3:Y:S03]  /*00f0*/  LDG.E.64 R12, desc[UR4][R2.64] ;  /* 0x00000004020c7981 */ /* 0x000ee6000c1e1b00 */
[----:B------:R-:W-:-:S04]  /*0100*/  LEA.HI R8, R0, R0, RZ, 0x6 ;  /* 0x0000000000087211 */ /* 0x000fc800078f30ff */
[----:B------:R-:W-:-:S05]  /*0110*/  LOP3.LUT R9, R8, 0xffffffc0, RZ, 0xc0, !PT ;  /* 0xffffffc008097812 */ /* 0x000fca00078ec0ff */
[----:B------:R-:W-:-:S04]  /*0120*/  IMAD.IADD R9, R0, 0x1, -R9 ;  /* 0x0000000100097824 */ /* 0x000fc800078e0a09 */
[----:B--2---:R-:W-:-:S04]  /*0130*/  IMAD.WIDE R4, R9, 0x4, R4 ;  /* 0x0000000409047825 */ /* 0x004fc800078e0204 */
[----:B-1----:R-:W-:Y:S02]  /*0140*/  IMAD.WIDE R6, R9, 0x4, R6 ;  /* 0x0000000409067825 */ /* 0x002fe400078e0206 */
[----:B------:R-:W3:Y:S01]  /*0150*/  LDG.E.EL R4, desc[UR4][R4.64] ;  /* 0x0000000404047981 */ /* 0x000ee2000c2e1900 */
[----:B------:R-:W1:Y:S03]  /*0160*/  LDC.64 R8, c[0x0][0x228] ;  /* 0x00008a00ff087b82 */ /* 0x000e660000000a00 */
[----:B------:R-:W2:Y:S01]  /*0170*/  LDG.E.EL R6, desc[UR4][R6.64] ;  /* 0x0000000406067981 */ /* 0x000ea2000c2e1900 */
[----:B-1----:R-:W-:-:S04]  /*0180*/  IMAD.WIDE R8, R11, 0x4, R8 ;  /* 0x000000040b087825 */ /* 0x002fc800078e0208 */
[C-C-:B---3--:R-:W-:Y:S01]  /*0190*/  FADD R14, R12.reuse, R4.reuse ;  /* 0x000000040c0e7221 */ /* 0x148fe20000000000 */
[C---:B------:R-:W-:Y:S01]  /*01a0*/  FADD R15, R13.reuse, R4 ;  /* 0x000000040d0f7221 */ /* 0x040fe20000000000 */
[-C--:B------:R-:W-:Y:S02]  /*01b0*/  FSETP.GT.AND P0, PT, R12, -R4.reuse, PT ;  /* 0x800000040c00720b */ /* 0x080fe40003f04000 */
[----:B------:R-:W-:Y:S01]  /*01c0*/  FSETP.GT.AND P1, PT, R13, -R4, PT ;  /* 0x800000040d00720b */ /* 0x000fe20003f24000 */
[C---:B--2---:R-:W-:Y:S01]  /*01d0*/  FMUL R17, R6.reuse, R14 ;  /* 0x0000000e06117220 */ /* 0x044fe20000400000 */
[----:B------:R-:W-:-:S04]  /*01e0*/  FMUL R0, R6, R15 ;  /* 0x0000000f06007220 */ /* 0x000fc80000400000 */
[----:B------:R-:W-:Y:S02]  /*01f0*/  FSEL R10, R14, R17, P0 ;  /* 0x000000110e0a7208 */ /* 0x000fe40000000000 */
[----:B------:R-:W-:Y:S01]  /*0200*/  FSEL R11, R15, R0, P1 ;  /* 0x000000000f0b7208 */ /* 0x000fe20000800000 */
[----:B------:R-:W-:Y:S04]  /*0210*/  STG.E.64 desc[UR4][R2.64], R14 ;  /* 0x0000000e02007986 */ /* 0x000fe8000c101b04 */
[----:B------:R-:W-:Y:S01]  /*0220*/  STG.E.64 desc[UR4][R8.64], R10 ;  /* 0x0000000a08007986 */ /* 0x000fe2000c101b04 */
[----:B------:R-:W-:Y:S05]  /*0230*/  EXIT ;  /* 0x000000000000794d */ /* 0x000fea0003800000 */
.L_x_0:
[----:B------:R-:W-:-:S00]  /*0240*/  BRA `(.L_x_0) ;  /* 0xfffffffc00fc7947 */ /* 0x000fc0000383ffff */
[----:B------:R-:W-:-:S00]  /*0250*/  NOP ;  /* 0x0000000000007918 */ /* 0x000fc00000000000 */
        /* <DEDUP_REMOVED lines=10> */
.L_x_1:


//--------------------- .nv.constant0.triton_poi_fused__prelu_kernel_convolution_0 --------------------------
	.section	.nv.constant0.triton_poi_fused__prelu_kernel_convolution_0,"a",@progbits
	.sectionflags	@""
	.align	4
.nv.constant0.triton_poi_fused__prelu_kernel_convolution_0:
	.zero		564
